	.headerflags	@"EF_CUDA_TEXMODE_UNIFIED EF_CUDA_64BIT_ADDRESS EF_CUDA_ACCELERATORS EF_CUDA_SM90 EF_CUDA_VIRTUAL_SM(EF_CUDA_SM90)"
	.elftype	@"ET_EXEC"


//--------------------- .nv.info                  --------------------------
	.section	.nv.info,"",@"SHT_CUDA_INFO"
	.align	4


	//----- nvinfo : EIATTR_REGCOUNT
	.align		4
        /*0000*/ 	.byte	0x04, 0x2f
        /*0002*/ 	.short	(.L_3 - .L_2)
	.align		4
.L_2:
        /*0004*/ 	.word	index@(triton_poi_fused__native_batch_norm_legit_no_training_add_19)
        /*0008*/ 	.word	0x00000013


	//----- nvinfo : EIATTR_MIN_STACK_SIZE
	.align		4
.L_3:
        /*000c*/ 	.byte	0x04, 0x12
        /*000e*/ 	.short	(.L_5 - .L_4)
	.align		4
.L_4:
        /*0010*/ 	.word	index@(triton_poi_fused__native_batch_norm_legit_no_training_add_19)
        /*0014*/ 	.word	0x00000000


	//----- nvinfo : EIATTR_FRAME_SIZE
	.align		4
.L_5:
        /*0018*/ 	.byte	0x04, 0x11
        /*001a*/ 	.short	(.L_7 - .L_6)
	.align		4
.L_6:
        /*001c*/ 	.word	index@(triton_poi_fused__native_batch_norm_legit_no_training_add_19)
        /*0020*/ 	.word	0x00000000


	//----- nvinfo : EIATTR_MIN_STACK_SIZE
	.align		4
.L_7:
        /*0024*/ 	.byte	0x04, 0x12
        /*0026*/ 	.short	(.L_9 - .L_8)
	.align		4
.L_8:
        /*0028*/ 	.word	index@(triton_poi_fused__native_batch_norm_legit_no_training_add_19)
        /*002c*/ 	.word	0x00000000
.L_9:


//--------------------- .nv.info.triton_poi_fused__native_batch_norm_legit_no_training_add_19 --------------------------
	.section	.nv.info.triton_poi_fused__native_batch_norm_legit_no_training_add_19,"",@"SHT_CUDA_INFO"
	.sectionflags	@""
	.align	4


	//----- nvinfo : EIATTR_CUDA_API_VERSION
	.align		4
        /*0000*/ 	.byte	0x04, 0x37
        /*0002*/ 	.short	(.L_11 - .L_10)
.L_10:
        /*0004*/ 	.word	0x0000007c


	//----- nvinfo : EIATTR_KPARAM_INFO
	.align		4
.L_11:
        /*0008*/ 	.byte	0x04, 0x17
        /*000a*/ 	.short	(.L_13 - .L_12)
.L_12:
        /*000c*/ 	.word	0x00000000
        /*0010*/ 	.short	0x0007
        /*0012*/ 	.short	0x0038
        /*0014*/ 	.byte	0x00, 0xf0, 0x11, 0x00


	//----- nvinfo : EIATTR_KPARAM_INFO
	.align		4
.L_13:
        /*0018*/ 	.byte	0x04, 0x17
        /*001a*/ 	.short	(.L_15 - .L_14)
.L_14:
        /*001c*/ 	.word	0x00000000
        /*0020*/ 	.short	0x0006
        /*0022*/ 	.short	0x0030
        /*0024*/ 	.byte	0x00, 0xf4, 0x21, 0x00


	//----- nvinfo : EIATTR_KPARAM_INFO
	.align		4
.L_15:
        /*0028*/ 	.byte	0x04, 0x17
        /*002a*/ 	.short	(.L_17 - .L_16)
.L_16:
        /*002c*/ 	.word	0x00000000
        /*0030*/ 	.short	0x0005
        /*0032*/ 	.short	0x0028
        /*0034*/ 	.byte	0x00, 0xf4, 0x21, 0x00


	//----- nvinfo : EIATTR_KPARAM_INFO
	.align		4
.L_17:
        /*0038*/ 	.byte	0x04, 0x17
        /*003a*/ 	.short	(.L_19 - .L_18)
.L_18:
        /*003c*/ 	.word	0x00000000
        /*0040*/ 	.short	0x0004
        /*0042*/ 	.short	0x0020
        /*0044*/ 	.byte	0x00, 0xf4, 0x21, 0x00


	//----- nvinfo : EIATTR_KPARAM_INFO
	.align		4
.L_19:
        /*0048*/ 	.byte	0x04, 0x17
        /*004a*/ 	.short	(.L_21 - .L_20)
.L_20:
        /*004c*/ 	.word	0x00000000
        /*0050*/ 	.short	0x0003
        /*0052*/ 	.short	0x0018
        /*0054*/ 	.byte	0x00, 0xf4, 0x21, 0x00


	//----- nvinfo : EIATTR_KPARAM_INFO
	.align		4
.L_21:
        /*0058*/ 	.byte	0x04, 0x17
        /*005a*/ 	.short	(.L_23 - .L_22)
.L_22:
        /*005c*/ 	.word	0x00000000
        /*0060*/ 	.short	0x0002
        /*0062*/ 	.short	0x0010
        /*0064*/ 	.byte	0x00, 0xf4, 0x21, 0x00


	//----- nvinfo : EIATTR_KPARAM_INFO
	.align		4
.L_23:
        /*0068*/ 	.byte	0x04, 0x17
        /*006a*/ 	.short	(.L_25 - .L_24)
.L_24:
        /*006c*/ 	.word	0x00000000
        /*0070*/ 	.short	0x0001
        /*0072*/ 	.short	0x0008
        /*0074*/ 	.byte	0x00, 0xf4, 0x21, 0x00


	//----- nvinfo : EIATTR_KPARAM_INFO
	.align		4
.L_25:
        /*0078*/ 	.byte	0x04, 0x17
        /*007a*/ 	.short	(.L_27 - .L_26)
.L_26:
        /*007c*/ 	.word	0x00000000
        /*0080*/ 	.short	0x0000
        /*0082*/ 	.short	0x0000
        /*0084*/ 	.byte	0x00, 0xf4, 0x21, 0x00


	//----- nvinfo : EIATTR_SPARSE_MMA_MASK
	.align		4
.L_27:
        /*0088*/ 	.byte	0x03, 0x50
        /*008a*/ 	.short	0x0000


	//----- nvinfo : EIATTR_MAXREG_COUNT
	.align		4
        /*008c*/ 	.byte	0x03, 0x1b
        /*008e*/ 	.short	0x00ff


	//----- nvinfo : EIATTR_EXIT_INSTR_OFFSETS
	.align		4
        /*0090*/ 	.byte	0x04, 0x1c
        /*0092*/ 	.short	(.L_29 - .L_28)


	//   ....[0]....
.L_28:
        /*0094*/ 	.word	0x00000310


	//----- nvinfo : EIATTR_REQNTID
	.align		4
.L_29:
        /*0098*/ 	.byte	0x04, 0x10
        /*009a*/ 	.short	(.L_31 - .L_30)
.L_30:
        /*009c*/ 	.word	0x00000080
        /*00a0*/ 	.word	0x00000001
        /*00a4*/ 	.word	0x00000001


	//----- nvinfo : EIATTR_CBANK_PARAM_SIZE
	.align		4
.L_31:
        /*00a8*/ 	.byte	0x03, 0x19
        /*00aa*/ 	.short	0x003c


	//----- nvinfo : EIATTR_PARAM_CBANK
	.align		4
        /*00ac*/ 	.byte	0x04, 0x0a
        /*00ae*/ 	.short	(.L_33 - .L_32)
	.align		4
.L_32:
        /*00b0*/ 	.word	index@(.nv.constant0.triton_poi_fused__native_batch_norm_legit_no_training_add_19)
        /*00b4*/ 	.short	0x0210
        /*00b6*/ 	.short	0x003c


	//----- nvinfo : EIATTR_SW_WAR
	.align		4
.L_33:
        /*00b8*/ 	.byte	0x04, 0x36
        /*00ba*/ 	.short	(.L_35 - .L_34)
.L_34:
        /*00bc*/ 	.word	0x00000008
.L_35:


//--------------------- .nv.callgraph             --------------------------
	.section	.nv.callgraph,"",@"SHT_CUDA_CALLGRAPH"
	.align	4
	.sectionentsize	8
	.align		4
        /*0000*/ 	.word	0x00000000
	.align		4
        /*0004*/ 	.word	0xffffffff
	.align		4
        /*0008*/ 	.word	0x00000000
	.align		4
        /*000c*/ 	.word	0xfffffffe
	.align		4
        /*0010*/ 	.word	0x00000000
	.align		4
        /*0014*/ 	.word	0xfffffffd
	.align		4
        /*0018*/ 	.word	0x00000000
	.align		4
        /*001c*/ 	.word	0xfffffffc


//--------------------- .nv.constant4             --------------------------
	.section	.nv.constant4,"a",@progbits
	.align	8
	.align		8
.nv.constant4:
        /*0000*/ 	.dword	_$_str
	.align		8
        /*0008*/ 	.dword	_$_str_$_2


//--------------------- .text.triton_poi_fused__native_batch_norm_legit_no_training_add_19 --------------------------
	.section	.text.triton_poi_fused__native_batch_norm_legit_no_training_add_19,"ax",@progbits
	.align	128
        .global         triton_poi_fused__native_batch_norm_legit_no_training_add_19
        .type           triton_poi_fused__native_batch_norm_legit_no_training_add_19,@function
        .size           triton_poi_fused__native_batch_norm_legit_no_training_add_19,(.L_x_1 - triton_poi_fused__native_batch_norm_legit_no_training_add_19)
        .other          triton_poi_fused__native_batch_norm_legit_no_training_add_19,@"STO_CUDA_ENTRY STV_DEFAULT"
triton_poi_fused__native_batch_norm_legit_no_training_add_19:
.text.triton_poi_fused__native_batch_norm_legit_no_training_add_19:
[----:B------:R-:W-:Y:S01]  /*0000*/  LDC R1, c[0x0][0x28] ;  /* 0x00000a00ff017b82 */ /* 0x000fe20000000800 */
[----:B------:R-:W1:Y:S07]  /*0010*/  S2R R0, SR_TID.X ;  /* 0x0000000000007919 */ /* 0x000e6e0000002100 */
[----:B------:R-:W2:Y:S01]  /*0020*/  LDC.64 R8, c[0x0][0x220] ;  /* 0x00008800ff087b82 */ /* 0x000ea20000000a00 */
[----:B------:R-:W-:Y:S01]  /*0030*/  ULDC.64 UR4, c[0x0][0x208] ;  /* 0x0000820000047ab9 */ /* 0x000fe20000000a00 */
[----:B------:R-:W3:Y:S06]  /*0040*/  S2R R3, SR_CTAID.X ;  /* 0x0000000000037919 */ /* 0x000eec0000002500 */
[----:B------:R-:W4:Y:S08]  /*0050*/  LDC.64 R6, c[0x0][0x218] ;  /* 0x00008600ff067b82 */ /* 0x000f300000000a00 */
[----:B------:R-:W5:Y:S08]  /*0060*/  LDC.64 R4, c[0x0][0x210] ;  /* 0x00008400ff047b82 */ /* 0x000f700000000a00 */
[----:B------:R-:W5:Y:S01]  /*0070*/  LDC.64 R10, c[0x0][0x228] ;  /* 0x00008a00ff0a7b82 */ /* 0x000f620000000a00 */
[----:B-1----:R-:W-:-:S07]  /*0080*/  LOP3.LUT R0, R0, 0x7f, RZ, 0xc0, !PT ;  /* 0x0000007f00007812 */ /* 0x002fce00078ec0ff */
[----:B------:R-:W1:Y:S01]  /*0090*/  LDC.64 R12, c[0x0][0x230] ;  /* 0x00008c00ff0c7b82 */ /* 0x000e620000000a00 */
[----:B---3--:R-:W-:Y:S02]  /*00a0*/  SHF.R.S32.HI R2, RZ, 0x18, R3 ;  /* 0x00000018ff027819 */ /* 0x008fe40000011403 */
[----:B------:R-:W-:Y:S02]  /*00b0*/  LEA R0, R3, R0, 0x7 ;  /* 0x0000000003007211 */ /* 0x000fe400078e38ff */
[----:B------:R-:W-:-:S04]  /*00c0*/  SGXT R3, R2, 0x1 ;  /* 0x000000010203781a */ /* 0x000fc80000000200 */
[----:B------:R-:W-:-:S04]  /*00d0*/  LEA.HI R3, R3, R0, RZ, 0x6 ;  /* 0x0000000003037211 */ /* 0x000fc800078f30ff */
[----:B------:R-:W-:-:S04]  /*00e0*/  SHF.R.S32.HI R3, RZ, 0x6, R3 ;  /* 0x00000006ff037819 */ /* 0x000fc80000011403 */
[----:B------:R-:W-:-:S04]  /*00f0*/  LEA.HI R2, R3, R3, RZ, 0x5 ;  /* 0x0000000303027211 */ /* 0x000fc800078f28ff */
[----:B------:R-:W-:-:S04]  /*0100*/  LOP3.LUT R2, R2, 0xffffffe0, RZ, 0xc0, !PT ;  /* 0xffffffe002027812 */ /* 0x000fc800078ec0ff */
[----:B------:R-:W-:Y:S02]  /*0110*/  IADD3 R15, R3, -R2, RZ ;  /* 0x80000002030f7210 */ /* 0x000fe40007ffe0ff */
[----:B------:R-:W3:Y:S03]  /*0120*/  LDC.64 R2, c[0x0][0x238] ;  /* 0x00008e00ff027b82 */ /* 0x000ee60000000a00 */
[----:B--2---:R-:W-:-:S05]  /*0130*/  IMAD.WIDE R8, R15, 0x4, R8 ;  /* 0x000000040f087825 */ /* 0x004fca00078e0208 */
[----:B------:R1:W2:Y:S01]  /*0140*/  LDG.E.EL R16, desc[UR4][R8.64] ;  /* 0x0000000408107981 */ /* 0x0002a2000c2e1900 */
[----:B----4-:R-:W-:-:S04]  /*0150*/  IMAD.WIDE R6, R15, 0x4, R6 ;  /* 0x000000040f067825 */ /* 0x010fc800078e0206 */
[C---:B-----5:R-:W-:Y:S02]  /*0160*/  IMAD.WIDE R4, R0.reuse, 0x4, R4 ;  /* 0x0000000400047825 */ /* 0x060fe400078e0204 */
[----:B------:R4:W5:Y:S02]  /*0170*/  LDG.E.EL R7, desc[UR4][R6.64] ;  /* 0x0000000406077981 */ /* 0x000964000c2e1900 */
[C---:B0-----:R-:W-:Y:S02]  /*0180*/  IMAD.WIDE R10, R15.reuse, 0x4, R10 ;  /* 0x000000040f0a7825 */ /* 0x041fe400078e020a */
[----:B------:R0:W5:Y:S02]  /*0190*/  LDG.E R14, desc[UR4][R4.64] ;  /* 0x00000004040e7981 */ /* 0x000164000c1e1900 */
[----:B-1----:R-:W-:Y:S02]  /*01a0*/  IMAD.WIDE R8, R15, 0x4, R12 ;  /* 0x000000040f087825 */ /* 0x002fe400078e020c */
[----:B------:R-:W5:Y:S02]  /*01b0*/  LDG.E.EL R10, desc[UR4][R10.64] ;  /* 0x000000040a0a7981 */ /* 0x000f64000c2e1900 */
[----:B---3--:R-:W-:-:S02]  /*01c0*/  IMAD.WIDE R2, R0, 0x4, R2 ;  /* 0x0000000400027825 */ /* 0x008fc400078e0202 */
[----:B------:R-:W3:Y:S01]  /*01d0*/  LDG.E.EL R9, desc[UR4][R8.64] ;  /* 0x0000000408097981 */ /* 0x000ee2000c2e1900 */
[----:B----4-:R-:W-:Y:S01]  /*01e0*/  HFMA2.MMA R6, -RZ, RZ, 1.625, 0 ;  /* 0x3e800000ff067435 */ /* 0x010fe200000001ff */
[----:B0-----:R-:W0:Y:S02]  /*01f0*/  LDC.64 R4, c[0x0][0x240] ;  /* 0x00009000ff047b82 */ /* 0x001e240000000a00 */
[----:B------:R0:W4:Y:S02]  /*0200*/  LDG.E R12, desc[UR4][R2.64] ;  /* 0x00000004020c7981 */ /* 0x000124000c1e1900 */
[----:B0-----:R-:W-:-:S04]  /*0210*/  IMAD.WIDE R2, R0, 0x4, R4 ;  /* 0x0000000400027825 */ /* 0x001fc800078e0204 */
[----:B--2---:R-:W-:-:S04]  /*0220*/  FADD R16, R16, 9.9999997473787516356e-06 ;  /* 0x3727c5ac10107421 */ /* 0x004fc80000000000 */
[----:B------:R-:W0:Y:S02]  /*0230*/  MUFU.SQRT R13, R16 ;  /* 0x00000010000d7308 */ /* 0x000e240000002000 */
[C---:B0-----:R-:W-:Y:S02]  /*0240*/  FSETP.GT.AND P0, PT, R13.reuse, 8.50705917302346158658e+37, PT ;  /* 0x7e8000000d00780b */ /* 0x041fe40003f04000 */
[----:B------:R-:W-:-:S11]  /*0250*/  FSETP.GEU.AND P1, PT, R13, 1.175494350822287508e-38, PT ;  /* 0x008000000d00780b */ /* 0x000fd60003f2e000 */
[----:B------:R-:W-:-:S04]  /*0260*/  @P0 FMUL R13, R13, 0.25 ;  /* 0x3e8000000d0d0820 */ /* 0x000fc80000400000 */
[----:B------:R-:W-:-:S06]  /*0270*/  @!P1 FMUL R13, R13, 16777216 ;  /* 0x4b8000000d0d9820 */ /* 0x000fcc0000400000 */
[----:B------:R-:W0:Y:S01]  /*0280*/  MUFU.RCP R13, R13 ;  /* 0x0000000d000d7308 */ /* 0x000e220000001000 */
[----:B------:R-:W-:Y:S01]  /*0290*/  FSEL R6, R6, 1, P0 ;  /* 0x3f80000006067808 */ /* 0x000fe20000000000 */
[----:B-----5:R-:W-:-:S04]  /*02a0*/  FADD R7, R14, -R7 ;  /* 0x800000070e077221 */ /* 0x020fc80000000000 */
[----:B------:R-:W-:-:S04]  /*02b0*/  @!P1 FMUL R6, R6, 16777216 ;  /* 0x4b80000006069820 */ /* 0x000fc80000400000 */
[----:B0-----:R-:W-:-:S04]  /*02c0*/  FMUL R6, R13, R6 ;  /* 0x000000060d067220 */ /* 0x001fc80000400000 */
[----:B------:R-:W-:-:S04]  /*02d0*/  FMUL R6, R7, R6 ;  /* 0x0000000607067220 */ /* 0x000fc80000400000 */
[----:B---3--:R-:W-:-:S04]  /*02e0*/  FFMA R9, R10, R6, R9 ;  /* 0x000000060a097223 */ /* 0x008fc80000000009 */
[----:B----4-:R-:W-:-:S05]  /*02f0*/  FADD R9, R12, R9 ;  /* 0x000000090c097221 */ /* 0x010fca0000000000 */
[----:B------:R-:W-:Y:S01]  /*0300*/  STG.E desc[UR4][R2.64], R9 ;  /* 0x0000000902007986 */ /* 0x000fe2000c101904 */
[----:B------:R-:W-:Y:S05]  /*0310*/  EXIT ;  /* 0x000000000000794d */ /* 0x000fea0003800000 */
.L_x_0:
[----:B------:R-:W-:-:S00]  /*0320*/  BRA `(.L_x_0) ;  /* 0xfffffffc00fc7947 */ /* 0x000fc0000383ffff */
[----:B------:R-:W-:-:S00]  /*0330*/  NOP ;  /* 0x0000000000007918 */ /* 0x000fc00000000000 */
        /* <DEDUP_REMOVED lines=12> */
.L_x_1:


//--------------------- .nv.global.init           --------------------------
	.section	.nv.global.init,"aw",@progbits
.nv.global.init:
	.type		_$_str,@object
	.size		_$_str,(_$_str_$_2 - _$_str)
_$_str:
        /*0000*/ 	.byte	0x5f, 0x5f, 0x43, 0x55, 0x44, 0x41, 0x5f, 0x46, 0x54, 0x5a, 0x00
	.type		_$_str_$_2,@object
	.size		_$_str_$_2,(.L_1 - _$_str_$_2)
_$_str_$_2:
        /*000b*/ 	.byte	0x5f, 0x5f, 0x43, 0x55, 0x44, 0x41, 0x5f, 0x50, 0x52, 0x45, 0x43, 0x5f, 0x53, 0x51, 0x52, 0x54
        /*001b*/ 	.byte	0x00
.L_1:


//--------------------- .nv.constant0.triton_poi_fused__native_batch_norm_legit_no_training_add_19 --------------------------
	.section	.nv.constant0.triton_poi_fused__native_batch_norm_legit_no_training_add_19,"a",@progbits
	.sectionflags	@""
	.align	4
.nv.constant0.triton_poi_fused__native_batch_norm_legit_no_training_add_19:
	.zero		588
